//
// Generated by NVIDIA NVVM Compiler
//
// Compiler Build ID: CL-36424714
// Cuda compilation tools, release 13.0, V13.0.88
// Based on NVVM 20.0.0
//

.version 9.0
.target sm_100
.address_size 64

	// .globl	_Z6matMulPfS_S_i
// _ZZ6matMulPfS_S_iE10cacheTileA has been demoted
// _ZZ6matMulPfS_S_iE10cacheTileB has been demoted

.visible .entry _Z6matMulPfS_S_i(
	.param .u64 .ptr .align 1 _Z6matMulPfS_S_i_param_0,
	.param .u64 .ptr .align 1 _Z6matMulPfS_S_i_param_1,
	.param .u64 .ptr .align 1 _Z6matMulPfS_S_i_param_2,
	.param .u32 _Z6matMulPfS_S_i_param_3
)
{
	.reg .pred 	%p<8>;
	.reg .b32 	%r<42>;
	.reg .b32 	%f<63>;
	.reg .b64 	%rd<13>;
	// demoted variable
	.shared .align 4 .b8 _ZZ6matMulPfS_S_iE10cacheTileA[1088];
	// demoted variable
	.shared .align 4 .b8 _ZZ6matMulPfS_S_iE10cacheTileB[1088];
	ld.param.u64 	%rd3, [_Z6matMulPfS_S_i_param_0];
	ld.param.u64 	%rd4, [_Z6matMulPfS_S_i_param_1];
	ld.param.u64 	%rd5, [_Z6matMulPfS_S_i_param_2];
	ld.param.u32 	%r23, [_Z6matMulPfS_S_i_param_3];
	mov.u32 	%r37, %tid.x;
	mov.u32 	%r24, %ntid.x;
	mov.u32 	%r25, %ctaid.x;
	mad.lo.s32 	%r2, %r24, %r25, %r37;
	mov.u32 	%r39, %tid.y;
	mov.u32 	%r26, %ntid.y;
	mov.u32 	%r27, %ctaid.y;
	mad.lo.s32 	%r4, %r26, %r27, %r39;
	setp.lt.s32 	%p1, %r23, 1;
	mov.f32 	%f62, 0f00000000;
	@%p1 bra 	$L__BB0_7;
	add.s32 	%r28, %r23, 15;
	shr.u32 	%r29, %r28, 4;
	mul.lo.s32 	%r30, %r39, 68;
	mov.u32 	%r31, _ZZ6matMulPfS_S_iE10cacheTileA;
	add.s32 	%r5, %r31, %r30;
	shl.b32 	%r32, %r37, 2;
	add.s32 	%r6, %r5, %r32;
	mov.u32 	%r33, _ZZ6matMulPfS_S_iE10cacheTileB;
	add.s32 	%r8, %r33, %r32;
	add.s32 	%r7, %r8, %r30;
	neg.s32 	%r41, %r29;
	mad.lo.s32 	%r40, %r39, %r23, %r2;
	shl.b32 	%r11, %r23, 4;
	mad.lo.s32 	%r38, %r23, %r4, %r37;
	cvta.to.global.u64 	%rd1, %rd3;
	cvta.to.global.u64 	%rd2, %rd4;
	mov.f32 	%f62, 0f00000000;
$L__BB0_2:
	setp.ge.u32 	%p2, %r4, %r23;
	setp.ge.s32 	%p3, %r37, %r23;
	mov.f32 	%f60, 0f00000000;
	or.pred  	%p4, %p2, %p3;
	@%p4 bra 	$L__BB0_4;
	mul.wide.u32 	%rd6, %r38, 4;
	add.s64 	%rd7, %rd1, %rd6;
	ld.global.f32 	%f60, [%rd7];
$L__BB0_4:
	st.shared.f32 	[%r6], %f60;
	mov.f32 	%f61, 0f00000000;
	max.s32 	%r34, %r2, %r39;
	setp.ge.s32 	%p5, %r34, %r23;
	@%p5 bra 	$L__BB0_6;
	mul.wide.s32 	%rd8, %r40, 4;
	add.s64 	%rd9, %rd2, %rd8;
	ld.global.f32 	%f61, [%rd9];
$L__BB0_6:
	st.shared.f32 	[%r7], %f61;
	bar.sync 	0;
	ld.shared.f32 	%f12, [%r5];
	ld.shared.f32 	%f13, [%r8];
	fma.rn.f32 	%f14, %f12, %f13, %f62;
	ld.shared.f32 	%f15, [%r5+4];
	ld.shared.f32 	%f16, [%r8+68];
	fma.rn.f32 	%f17, %f15, %f16, %f14;
	ld.shared.f32 	%f18, [%r5+8];
	ld.shared.f32 	%f19, [%r8+136];
	fma.rn.f32 	%f20, %f18, %f19, %f17;
	ld.shared.f32 	%f21, [%r5+12];
	ld.shared.f32 	%f22, [%r8+204];
	fma.rn.f32 	%f23, %f21, %f22, %f20;
	ld.shared.f32 	%f24, [%r5+16];
	ld.shared.f32 	%f25, [%r8+272];
	fma.rn.f32 	%f26, %f24, %f25, %f23;
	ld.shared.f32 	%f27, [%r5+20];
	ld.shared.f32 	%f28, [%r8+340];
	fma.rn.f32 	%f29, %f27, %f28, %f26;
	ld.shared.f32 	%f30, [%r5+24];
	ld.shared.f32 	%f31, [%r8+408];
	fma.rn.f32 	%f32, %f30, %f31, %f29;
	ld.shared.f32 	%f33, [%r5+28];
	ld.shared.f32 	%f34, [%r8+476];
	fma.rn.f32 	%f35, %f33, %f34, %f32;
	ld.shared.f32 	%f36, [%r5+32];
	ld.shared.f32 	%f37, [%r8+544];
	fma.rn.f32 	%f38, %f36, %f37, %f35;
	ld.shared.f32 	%f39, [%r5+36];
	ld.shared.f32 	%f40, [%r8+612];
	fma.rn.f32 	%f41, %f39, %f40, %f38;
	ld.shared.f32 	%f42, [%r5+40];
	ld.shared.f32 	%f43, [%r8+680];
	fma.rn.f32 	%f44, %f42, %f43, %f41;
	ld.shared.f32 	%f45, [%r5+44];
	ld.shared.f32 	%f46, [%r8+748];
	fma.rn.f32 	%f47, %f45, %f46, %f44;
	ld.shared.f32 	%f48, [%r5+48];
	ld.shared.f32 	%f49, [%r8+816];
	fma.rn.f32 	%f50, %f48, %f49, %f47;
	ld.shared.f32 	%f51, [%r5+52];
	ld.shared.f32 	%f52, [%r8+884];
	fma.rn.f32 	%f53, %f51, %f52, %f50;
	ld.shared.f32 	%f54, [%r5+56];
	ld.shared.f32 	%f55, [%r8+952];
	fma.rn.f32 	%f56, %f54, %f55, %f53;
	ld.shared.f32 	%f57, [%r5+60];
	ld.shared.f32 	%f58, [%r8+1020];
	fma.rn.f32 	%f62, %f57, %f58, %f56;
	bar.sync 	0;
	add.s32 	%r41, %r41, 1;
	setp.ne.s32 	%p6, %r41, 0;
	add.s32 	%r40, %r40, %r11;
	add.s32 	%r39, %r39, 16;
	add.s32 	%r38, %r38, 16;
	add.s32 	%r37, %r37, 16;
	@%p6 bra 	$L__BB0_2;
$L__BB0_7:
	max.s32 	%r35, %r2, %r4;
	setp.ge.s32 	%p7, %r35, %r23;
	@%p7 bra 	$L__BB0_9;
	mad.lo.s32 	%r36, %r23, %r4, %r2;
	cvta.to.global.u64 	%rd10, %rd5;
	mul.wide.s32 	%rd11, %r36, 4;
	add.s64 	%rd12, %rd10, %rd11;
	st.global.f32 	[%rd12], %f62;
$L__BB0_9:
	ret;

}


// ===== COMPILED SASS (sm_100) =====

	.target	sm_100

	.elftype	@"ET_EXEC"


//--------------------- .note.nv.tkinfo           --------------------------
	.section	.note.nv.tkinfo,"",@"SHT_NOTE"
	.sectionflags	@"SHF_NOTE_NV_TKINFO"
	.tkinfo
        /*0018*/ 	.word	0x00000002
        /*0030*/ 	.string	""
        /*0030*/ 	.string	"ptxas"
        /*0030*/ 	.string	"Cuda compilation tools, release 13.0, V13.0.88"
        /*0030*/ 	.string	"Build cuda_13.0.r13.0/compiler.36424714_0"
        /*0030*/ 	.string	"-arch sm_100 -m 64 "



//--------------------- .note.nv.cuinfo           --------------------------
	.section	.note.nv.cuinfo,"",@"SHT_NOTE"
	.sectionflags	@"SHF_NOTE_NV_CUINFO"
        /*0018*/ 	.short	0x0002
        /*001a*/ 	.short	0x0064
        /*001c*/ 	.short	0x0082
	.zero		2


//--------------------- .nv.info                  --------------------------
	.section	.nv.info,"",@"SHT_CUDA_INFO"
	.align	4


	//----- nvinfo : EIATTR_REGCOUNT
	.align		4
        /*0000*/ 	.byte	0x04, 0x2f
        /*0002*/ 	.short	(.L_1 - .L_0)
	.align		4
.L_0:
        /*0004*/ 	.word	index@(_Z6matMulPfS_S_i)
        /*0008*/ 	.word	0x00000020


	//----- nvinfo : EIATTR_FRAME_SIZE
	.align		4
.L_1:
        /*000c*/ 	.byte	0x04, 0x11
        /*000e*/ 	.short	(.L_3 - .L_2)
	.align		4
.L_2:
        /*0010*/ 	.word	index@(_Z6matMulPfS_S_i)
        /*0014*/ 	.word	0x00000000


	//----- nvinfo : EIATTR_MIN_STACK_SIZE
	.align		4
.L_3:
        /*0018*/ 	.byte	0x04, 0x12
        /*001a*/ 	.short	(.L_5 - .L_4)
	.align		4
.L_4:
        /*001c*/ 	.word	index@(_Z6matMulPfS_S_i)
        /*0020*/ 	.word	0x00000000
.L_5:


//--------------------- .nv.compat                --------------------------
	.section	.nv.compat,"",@"SHT_CUDA_COMPAT_INFO"
	.align	4
        /*0000*/ 	.byte	0x02, 0x09, 0x00, 0x00, 0x02, 0x02, 0x01, 0x00, 0x02, 0x05, 0x05, 0x00, 0x03, 0x07, 0x01, 0x01
        /*0010*/ 	.byte	0x02, 0x03, 0x00, 0x00, 0x02, 0x06, 0x01, 0x00, 0x04, 0x0b, 0x08, 0x00, 0x09, 0x00, 0x00, 0x00
        /*0020*/ 	.byte	0x00, 0x00, 0x00, 0x00


//--------------------- .nv.info._Z6matMulPfS_S_i --------------------------
	.section	.nv.info._Z6matMulPfS_S_i,"",@"SHT_CUDA_INFO"
	.sectionflags	@""
	.align	4


	//----- nvinfo : EIATTR_CUDA_API_VERSION
	.align		4
        /*0000*/ 	.byte	0x04, 0x37
        /*0002*/ 	.short	(.L_7 - .L_6)
.L_6:
        /*0004*/ 	.word	0x00000082


	//----- nvinfo : EIATTR_KPARAM_INFO
	.align		4
.L_7:
        /*0008*/ 	.byte	0x04, 0x17
        /*000a*/ 	.short	(.L_9 - .L_8)
.L_8:
        /*000c*/ 	.word	0x00000000
        /*0010*/ 	.short	0x0003
        /*0012*/ 	.short	0x0018
        /*0014*/ 	.byte	0x00, 0xf0, 0x11, 0x00


	//----- nvinfo : EIATTR_KPARAM_INFO
	.align		4
.L_9:
        /*0018*/ 	.byte	0x04, 0x17
        /*001a*/ 	.short	(.L_11 - .L_10)
.L_10:
        /*001c*/ 	.word	0x00000000
        /*0020*/ 	.short	0x0002
        /*0022*/ 	.short	0x0010
        /*0024*/ 	.byte	0x00, 0xf5, 0x21, 0x00


	//----- nvinfo : EIATTR_KPARAM_INFO
	.align		4
.L_11:
        /*0028*/ 	.byte	0x04, 0x17
        /*002a*/ 	.short	(.L_13 - .L_12)
.L_12:
        /*002c*/ 	.word	0x00000000
        /*0030*/ 	.short	0x0001
        /*0032*/ 	.short	0x0008
        /*0034*/ 	.byte	0x00, 0xf5, 0x21, 0x00


	//----- nvinfo : EIATTR_KPARAM_INFO
	.align		4
.L_13:
        /*0038*/ 	.byte	0x04, 0x17
        /*003a*/ 	.short	(.L_15 - .L_14)
.L_14:
        /*003c*/ 	.word	0x00000000
        /*0040*/ 	.short	0x0000
        /*0042*/ 	.short	0x0000
        /*0044*/ 	.byte	0x00, 0xf5, 0x21, 0x00


	//----- nvinfo : EIATTR_SPARSE_MMA_MASK
	.align		4
.L_15:
        /*0048*/ 	.byte	0x03, 0x50
        /*004a*/ 	.short	0x0000


	//----- nvinfo : EIATTR_MAXREG_COUNT
	.align		4
        /*004c*/ 	.byte	0x03, 0x1b
        /*004e*/ 	.short	0x00ff


	//----- nvinfo : EIATTR_NUM_BARRIERS
	.align		4
        /*0050*/ 	.byte	0x02, 0x4c
        /*0052*/ 	.byte	0x01
	.zero		1


	//----- nvinfo : EIATTR_MERCURY_ISA_VERSION
	.align		4
        /*0054*/ 	.byte	0x03, 0x5f
        /*0056*/ 	.short	0x0101


	//----- nvinfo : EIATTR_VRC_CTA_INIT_COUNT
	.align		4
        /*0058*/ 	.byte	0x02, 0x4a
	.zero		1
	.zero		1


	//----- nvinfo : EIATTR_EXIT_INSTR_OFFSETS
	.align		4
        /*005c*/ 	.byte	0x04, 0x1c
        /*005e*/ 	.short	(.L_17 - .L_16)


	//   ....[0]....
.L_16:
        /*0060*/ 	.word	0x00000690


	//   ....[1]....
        /*0064*/ 	.word	0x000006e0


	//----- nvinfo : EIATTR_CBANK_PARAM_SIZE
	.align		4
.L_17:
        /*0068*/ 	.byte	0x03, 0x19
        /*006a*/ 	.short	0x001c


	//----- nvinfo : EIATTR_PARAM_CBANK
	.align		4
        /*006c*/ 	.byte	0x04, 0x0a
        /*006e*/ 	.short	(.L_19 - .L_18)
	.align		4
.L_18:
        /*0070*/ 	.word	index@(.nv.constant0._Z6matMulPfS_S_i)
        /*0074*/ 	.short	0x0380
        /*0076*/ 	.short	0x001c


	//----- nvinfo : EIATTR_SW_WAR
	.align		4
.L_19:
        /*0078*/ 	.byte	0x04, 0x36
        /*007a*/ 	.short	(.L_21 - .L_20)
.L_20:
        /*007c*/ 	.word	0x00000008
.L_21:


//--------------------- .nv.callgraph             --------------------------
	.section	.nv.callgraph,"",@"SHT_CUDA_CALLGRAPH"
	.align	4
	.sectionentsize	8
	.align		4
        /*0000*/ 	.word	0x00000000
	.align		4
        /*0004*/ 	.word	0xffffffff
	.align		4
        /*0008*/ 	.word	0x00000000
	.align		4
        /*000c*/ 	.word	0xfffffffe
	.align		4
        /*0010*/ 	.word	0x00000000
	.align		4
        /*0014*/ 	.word	0xfffffffd
	.align		4
        /*0018*/ 	.word	0x00000000
	.align		4
        /*001c*/ 	.word	0xfffffffc


//--------------------- .text._Z6matMulPfS_S_i    --------------------------
	.section	.text._Z6matMulPfS_S_i,"ax",@progbits
	.align	128
        .global         _Z6matMulPfS_S_i
        .type           _Z6matMulPfS_S_i,@function
        .size           _Z6matMulPfS_S_i,(.L_x_3 - _Z6matMulPfS_S_i)
        .other          _Z6matMulPfS_S_i,@"STO_CUDA_ENTRY STV_DEFAULT"
_Z6matMulPfS_S_i:
.text._Z6matMulPfS_S_i:
[----:B------:R-:W-:Y:S01]  /*0000*/  LDC R1, c[0x0][0x37c] ;  /* 0x0000df00ff017b82 */ /* 0x000fe20000000800 */
[----:B------:R-:W0:Y:S01]  /*0010*/  S2R R13, SR_TID.X ;  /* 0x00000000000d7919 */ /* 0x000e220000002100 */
[----:B------:R-:W1:Y:S01]  /*0020*/  LDCU UR6, c[0x0][0x398] ;  /* 0x00007300ff0677ac */ /* 0x000e620008000800 */
[----:B------:R-:W-:Y:S01]  /*0030*/  HFMA2 R18, -RZ, RZ, 0, 0 ;  /* 0x00000000ff127431 */ /* 0x000fe200000001ff */
[----:B------:R-:W0:Y:S01]  /*0040*/  S2R R2, SR_CTAID.X ;  /* 0x0000000000027919 */ /* 0x000e220000002500 */
[----:B------:R-:W0:Y:S01]  /*0050*/  LDCU UR4, c[0x0][0x360] ;  /* 0x00006c00ff0477ac */ /* 0x000e220008000800 */
[----:B------:R-:W2:Y:S01]  /*0060*/  S2R R6, SR_TID.Y ;  /* 0x0000000000067919 */ /* 0x000ea20000002200 */
[----:B------:R-:W2:Y:S01]  /*0070*/  LDCU UR5, c[0x0][0x364] ;  /* 0x00006c80ff0577ac */ /* 0x000ea20008000800 */
[----:B------:R-:W2:Y:S01]  /*0080*/  S2R R9, SR_CTAID.Y ;  /* 0x0000000000097919 */ /* 0x000ea20000002600 */
[----:B-1----:R-:W-:-:S04]  /*0090*/  MOV R0, UR6 ;  /* 0x0000000600007c02 */ /* 0x002fc80008000f00 */
[----:B------:R-:W-:Y:S01]  /*00a0*/  ISETP.GE.AND P0, PT, R0, 0x1, PT ;  /* 0x000000010000780c */ /* 0x000fe20003f06270 */
[----:B0-----:R-:W-:Y:S02]  /*00b0*/  IMAD R7, R2, UR4, R13 ;  /* 0x0000000402077c24 */ /* 0x001fe4000f8e020d */
[----:B--2---:R-:W-:Y:S01]  /*00c0*/  IMAD R9, R9, UR5, R6 ;  /* 0x0000000509097c24 */ /* 0x004fe2000f8e0206 */
[----:B------:R-:W0:Y:S04]  /*00d0*/  LDCU.64 UR4, c[0x0][0x358] ;  /* 0x00006b00ff0477ac */ /* 0x000e280008000a00 */
[----:B------:R-:W-:-:S05]  /*00e0*/  VIMNMX R11, PT, PT, R7, R9, !PT ;  /* 0x00000009070b7248 */ /* 0x000fca0007fe0100 */
[----:B------:R-:W-:Y:S05]  /*00f0*/  @!P0 BRA `(.L_x_0) ;  /* 0x0000000400608947 */ /* 0x000fea0003800000 */
[----:B------:R-:W1:Y:S01]  /*0100*/  S2R R5, SR_CgaCtaId ;  /* 0x0000000000057919 */ /* 0x000e620000008800 */
[----:B------:R-:W2:Y:S01]  /*0110*/  LDC R8, c[0x0][0x398] ;  /* 0x0000e600ff087b82 */ /* 0x000ea20000000800 */
[----:B------:R-:W-:Y:S01]  /*0120*/  MOV R3, 0x400 ;  /* 0x0000040000037802 */ /* 0x000fe20000000f00 */
[-C--:B------:R-:W-:Y:S01]  /*0130*/  IMAD R15, R6, R0.reuse, R7 ;  /* 0x00000000060f7224 */ /* 0x080fe200078e0207 */
[----:B------:R-:W-:Y:S01]  /*0140*/  IADD3 R2, PT, PT, R0, 0xf, RZ ;  /* 0x0000000f00027810 */ /* 0x000fe20007ffe0ff */
[----:B------:R-:W-:Y:S01]  /*0150*/  IMAD R19, R9, R0, R13 ;  /* 0x0000000009137224 */ /* 0x000fe200078e020d */
[----:B------:R-:W-:Y:S02]  /*0160*/  IADD3 R4, PT, PT, R3, 0x440, RZ ;  /* 0x0000044003047810 */ /* 0x000fe40007ffe0ff */
[----:B------:R-:W-:Y:S02]  /*0170*/  SHF.R.U32.HI R2, RZ, 0x4, R2 ;  /* 0x00000004ff027819 */ /* 0x000fe40000011602 */
[----:B------:R-:W-:-:S02]  /*0180*/  MOV R18, RZ ;  /* 0x000000ff00127202 */ /* 0x000fc40000000f00 */
[----:B------:R-:W-:Y:S02]  /*0190*/  IADD3 R14, PT, PT, -R2, RZ, RZ ;  /* 0x000000ff020e7210 */ /* 0x000fe40007ffe1ff */
[C---:B-1----:R-:W-:Y:S02]  /*01a0*/  LEA R3, R5.reuse, R3, 0x18 ;  /* 0x0000000305037211 */ /* 0x042fe400078ec0ff */
[----:B------:R-:W-:-:S03]  /*01b0*/  LEA R4, R5, R4, 0x18 ;  /* 0x0000000405047211 */ /* 0x000fc600078ec0ff */
[----:B------:R-:W-:Y:S01]  /*01c0*/  IMAD R10, R6, 0x44, R3 ;  /* 0x00000044060a7824 */ /* 0x000fe200078e0203 */
[----:B------:R-:W-:-:S04]  /*01d0*/  LEA R17, R13, R4, 0x2 ;  /* 0x000000040d117211 */ /* 0x000fc800078e10ff */
[----:B------:R-:W-:Y:S01]  /*01e0*/  LEA R16, R13, R10, 0x2 ;  /* 0x0000000a0d107211 */ /* 0x000fe200078e10ff */
[----:B------:R-:W-:-:S07]  /*01f0*/  IMAD R12, R6, 0x44, R17 ;  /* 0x00000044060c7824 */ /* 0x000fce00078e0211 */
.L_x_1:
[----:B--2---:R-:W-:Y:S01]  /*0200*/  MOV R0, R8 ;  /* 0x0000000800007202 */ /* 0x004fe20000000f00 */
[----:B------:R-:W-:Y:S01]  /*0210*/  HFMA2 R21, -RZ, RZ, 0, 0 ;  /* 0x00000000ff157431 */ /* 0x000fe200000001ff */
[----:B------:R-:W-:Y:S02]  /*0220*/  VIMNMX R3, PT, PT, R7, R6, !PT ;  /* 0x0000000607037248 */ /* 0x000fe40007fe0100 */
[-C--:B------:R-:W-:Y:S02]  /*0230*/  ISETP.GE.AND P0, PT, R13, R0.reuse, PT ;  /* 0x000000000d00720c */ /* 0x080fe40003f06270 */
[-C--:B------:R-:W-:Y:S02]  /*0240*/  ISETP.GE.AND P1, PT, R3, R0.reuse, PT ;  /* 0x000000000300720c */ /* 0x080fe40003f26270 */
[----:B------:R-:W-:Y:S02]  /*0250*/  ISETP.GE.U32.OR P0, PT, R9, R0, P0 ;  /* 0x000000000900720c */ /* 0x000fe40000706470 */
[----:B------:R-:W-:-:S09]  /*0260*/  MOV R23, RZ ;  /* 0x000000ff00177202 */ /* 0x000fd20000000f00 */
[----:B------:R-:W1:Y:S08]  /*0270*/  @!P1 LDC.64 R2, c[0x0][0x388] ;  /* 0x0000e200ff029b82 */ /* 0x000e700000000a00 */
[----:B------:R-:W2:Y:S01]  /*0280*/  @!P0 LDC.64 R4, c[0x0][0x380] ;  /* 0x0000e000ff048b82 */ /* 0x000ea20000000a00 */
[----:B-1----:R-:W-:-:S05]  /*0290*/  @!P1 IMAD.WIDE R2, R15, 0x4, R2 ;  /* 0x000000040f029825 */ /* 0x002fca00078e0202 */
[----:B0-----:R-:W3:Y:S01]  /*02a0*/  @!P1 LDG.E R23, desc[UR4][R2.64] ;  /* 0x0000000402179981 */ /* 0x001ee2000c1e1900 */
[----:B--2---:R-:W-:-:S05]  /*02b0*/  @!P0 IMAD.WIDE.U32 R4, R19, 0x4, R4 ;  /* 0x0000000413048825 */ /* 0x004fca00078e0004 */
[----:B------:R-:W2:Y:S01]  /*02c0*/  @!P0 LDG.E R21, desc[UR4][R4.64] ;  /* 0x0000000404158981 */ /* 0x000ea2000c1e1900 */
[----:B------:R-:W-:-:S04]  /*02d0*/  IADD3 R14, PT, PT, R14, 0x1, RZ ;  /* 0x000000010e0e7810 */ /* 0x000fc80007ffe0ff */
[----:B------:R-:W-:Y:S02]  /*02e0*/  ISETP.NE.AND P0, PT, R14, RZ, PT ;  /* 0x000000ff0e00720c */ /* 0x000fe40003f05270 */
[----:B------:R-:W-:Y:S02]  /*02f0*/  IADD3 R6, PT, PT, R6, 0x10, RZ ;  /* 0x0000001006067810 */ /* 0x000fe40007ffe0ff */
[----:B------:R-:W-:Y:S02]  /*0300*/  IADD3 R13, PT, PT, R13, 0x10, RZ ;  /* 0x000000100d0d7810 */ /* 0x000fe40007ffe0ff */
[----:B------:R-:W-:Y:S02]  /*0310*/  LEA R15, R0, R15, 0x4 ;  /* 0x0000000f000f7211 */ /* 0x000fe400078e20ff */
[----:B------:R-:W-:Y:S01]  /*0320*/  IADD3 R19, PT, PT, R19, 0x10, RZ ;  /* 0x0000001013137810 */ /* 0x000fe20007ffe0ff */
[----:B--2---:R-:W-:Y:S04]  /*0330*/  STS [R16], R21 ;  /* 0x0000001510007388 */ /* 0x004fe80000000800 */
[----:B---3--:R-:W-:Y:S01]  /*0340*/  STS [R12], R23 ;  /* 0x000000170c007388 */ /* 0x008fe20000000800 */
[----:B------:R-:W-:Y:S06]  /*0350*/  BAR.SYNC.DEFER_BLOCKING 0x0 ;  /* 0x0000000000007b1d */ /* 0x000fec0000010000 */
[----:B------:R-:W-:Y:S04]  /*0360*/  LDS R29, [R10] ;  /* 0x000000000a1d7984 */ /* 0x000fe80000000800 */
[----:B------:R-:W0:Y:S04]  /*0370*/  LDS R20, [R17] ;  /* 0x0000000011147984 */ /* 0x000e280000000800 */
[----:B------:R-:W-:Y:S04]  /*0380*/  LDS R26, [R10+0x4] ;  /* 0x000004000a1a7984 */ /* 0x000fe80000000800 */
[----:B------:R-:W1:Y:S04]  /*0390*/  LDS R28, [R17+0x44] ;  /* 0x00004400111c7984 */ /* 0x000e680000000800 */
[----:B------:R-:W-:Y:S04]  /*03a0*/  LDS R24, [R10+0x8] ;  /* 0x000008000a187984 */ /* 0x000fe80000000800 */
[----:B------:R-:W2:Y:S04]  /*03b0*/  LDS R27, [R17+0x88] ;  /* 0x00008800111b7984 */ /* 0x000ea80000000800 */
[----:B------:R-:W-:Y:S04]  /*03c0*/  LDS R5, [R10+0xc] ;  /* 0x00000c000a057984 */ /* 0x000fe80000000800 */
[----:B------:R-:W3:Y:S04]  /*03d0*/  LDS R4, [R17+0xcc] ;  /* 0x0000cc0011047984 */ /* 0x000ee80000000800 */
[----:B------:R-:W-:Y:S04]  /*03e0*/  LDS R22, [R10+0x10] ;  /* 0x000010000a167984 */ /* 0x000fe80000000800 */
[----:B------:R-:W4:Y:S04]  /*03f0*/  LDS R25, [R17+0x110] ;  /* 0x0001100011197984 */ /* 0x000f280000000800 */
[----:B------:R-:W-:Y:S01]  /*0400*/  LDS R23, [R17+0x154] ;  /* 0x0001540011177984 */ /* 0x000fe20000000800 */
[----:B0-----:R-:W-:-:S03]  /*0410*/  FFMA R29, R29, R20, R18 ;  /* 0x000000141d1d7223 */ /* 0x001fc60000000012 */
[----:B------:R-:W-:Y:S04]  /*0420*/  LDS R21, [R17+0x198] ;  /* 0x0001980011157984 */ /* 0x000fe80000000800 */
[----:B------:R-:W0:Y:S01]  /*0430*/  LDS R20, [R10+0x14] ;  /* 0x000014000a147984 */ /* 0x000e220000000800 */
[----:B-1----:R-:W-:-:S03]  /*0440*/  FFMA R29, R26, R28, R29 ;  /* 0x0000001c1a1d7223 */ /* 0x002fc6000000001d */
[----:B------:R-:W1:Y:S04]  /*0450*/  LDS R18, [R10+0x18] ;  /* 0x000018000a127984 */ /* 0x000e680000000800 */
[----:B------:R-:W-:Y:S01]  /*0460*/  LDS R2, [R10+0x1c] ;  /* 0x00001c000a027984 */ /* 0x000fe20000000800 */
[----:B--2---:R-:W-:-:S03]  /*0470*/  FFMA R24, R24, R27, R29 ;  /* 0x0000001b18187223 */ /* 0x004fc6000000001d */
[----:B------:R-:W2:Y:S01]  /*0480*/  LDS R3, [R17+0x1dc] ;  /* 0x0001dc0011037984 */ /* 0x000ea20000000800 */
[----:B---3--:R-:W-:-:S03]  /*0490*/  FFMA R27, R5, R4, R24 ;  /* 0x00000004051b7223 */ /* 0x008fc60000000018 */
[----:B------:R-:W-:Y:S04]  /*04a0*/  LDS R4, [R10+0x20] ;  /* 0x000020000a047984 */ /* 0x000fe80000000800 */
[----:B------:R-:W3:Y:S01]  /*04b0*/  LDS R5, [R17+0x220] ;  /* 0x0002200011057984 */ /* 0x000ee20000000800 */
[----:B----4-:R-:W-:-:S03]  /*04c0*/  FFMA R27, R22, R25, R27 ;  /* 0x00000019161b7223 */ /* 0x010fc6000000001b */
[----:B------:R-:W-:Y:S04]  /*04d0*/  LDS R25, [R10+0x24] ;  /* 0x000024000a197984 */ /* 0x000fe80000000800 */
[----:B------:R-:W4:Y:S01]  /*04e0*/  LDS R22, [R17+0x264] ;  /* 0x0002640011167984 */ /* 0x000f220000000800 */
[----:B0-----:R-:W-:-:S03]  /*04f0*/  FFMA R27, R20, R23, R27 ;  /* 0x00000017141b7223 */ /* 0x001fc6000000001b */
[----:B------:R-:W-:Y:S04]  /*0500*/  LDS R23, [R10+0x28] ;  /* 0x000028000a177984 */ /* 0x000fe80000000800 */
[----:B------:R-:W0:Y:S01]  /*0510*/  LDS R20, [R17+0x2a8] ;  /* 0x0002a80011147984 */ /* 0x000e220000000800 */
[----:B-1----:R-:W-:-:S03]  /*0520*/  FFMA R27, R18, R21, R27 ;  /* 0x00000015121b7223 */ /* 0x002fc6000000001b */
[----:B------:R-:W-:Y:S01]  /*0530*/  LDS R21, [R10+0x2c] ;  /* 0x00002c000a157984 */ /* 0x000fe20000000800 */
[----:B--2---:R-:W-:-:S03]  /*0540*/  FFMA R27, R2, R3, R27 ;  /* 0x00000003021b7223 */ /* 0x004fc6000000001b */
[----:B------:R-:W1:Y:S04]  /*0550*/  LDS R18, [R17+0x2ec] ;  /* 0x0002ec0011127984 */ /* 0x000e680000000800 */
[----:B------:R-:W-:Y:S04]  /*0560*/  LDS R2, [R10+0x30] ;  /* 0x000030000a027984 */ /* 0x000fe80000000800 */
        /* <DEDUP_REMOVED lines=10> */
[----:B-1----:R-:W-:-:S04]  /*0610*/  FFMA R21, R21, R18, R20 ;  /* 0x0000001215157223 */ /* 0x002fc80000000014 */
[----:B--2---:R-:W-:-:S04]  /*0620*/  FFMA R3, R2, R3, R21 ;  /* 0x0000000302037223 */ /* 0x004fc80000000015 */
[----:B---3--:R-:W-:-:S04]  /*0630*/  FFMA R3, R4, R5, R3 ;  /* 0x0000000504037223 */ /* 0x008fc80000000003 */
[----:B----4-:R-:W-:-:S04]  /*0640*/  FFMA R3, R22, R25, R3 ;  /* 0x0000001916037223 */ /* 0x010fc80000000003 */
[----:B0-----:R-:W-:Y:S01]  /*0650*/  FFMA R18, R24, R23, R3 ;  /* 0x0000001718127223 */ /* 0x001fe20000000003 */
[----:B------:R-:W-:Y:S06]  /*0660*/  BAR.SYNC.DEFER_BLOCKING 0x0 ;  /* 0x0000000000007b1d */ /* 0x000fec0000010000 */
[----:B------:R-:W-:Y:S05]  /*0670*/  @P0 BRA `(.L_x_1) ;  /* 0xfffffff800e00947 */ /* 0x000fea000383ffff */
.L_x_0:
[----:B------:R-:W-:-:S13]  /*0680*/  ISETP.GE.AND P0, PT, R11, R0, PT ;  /* 0x000000000b00720c */ /* 0x000fda0003f06270 */
[----:B0-----:R-:W-:Y:S05]  /*0690*/  @P0 EXIT ;  /* 0x000000000000094d */ /* 0x001fea0003800000 */
[----:B------:R-:W0:Y:S01]  /*06a0*/  LDC.64 R2, c[0x0][0x390] ;  /* 0x0000e400ff027b82 */ /* 0x000e220000000a00 */
[----:B------:R-:W-:-:S04]  /*06b0*/  IMAD R7, R9, R0, R7 ;  /* 0x0000000009077224 */ /* 0x000fc800078e0207 */
[----:B0-----:R-:W-:-:S05]  /*06c0*/  IMAD.WIDE R2, R7, 0x4, R2 ;  /* 0x0000000407027825 */ /* 0x001fca00078e0202 */
[----:B------:R-:W-:Y:S01]  /*06d0*/  STG.E desc[UR4][R2.64], R18 ;  /* 0x0000001202007986 */ /* 0x000fe2000c101904 */
[----:B------:R-:W-:Y:S05]  /*06e0*/  EXIT ;  /* 0x000000000000794d */ /* 0x000fea0003800000 */
.L_x_2:
[----:B------:R-:W-:-:S00]  /*06f0*/  BRA `(.L_x_2) ;  /* 0xfffffffc00fc7947 */ /* 0x000fc0000383ffff */
[----:B------:R-:W-:-:S00]  /*0700*/  NOP ;  /* 0x0000000000007918 */ /* 0x000fc00000000000 */
[----:B------:R-:W-:-:S00]  /*0710*/  NOP ;  /* 0x0000000000007918 */ /* 0x000fc00000000000 */
[----:B------:R-:W-:-:S00]  /*0720*/  NOP ;  /* 0x0000000000007918 */ /* 0x000fc00000000000 */
[----:B------:R-:W-:-:S00]  /*0730*/  NOP ;  /* 0x0000000000007918 */ /* 0x000fc00000000000 */
[----:B------:R-:W-:-:S00]  /*0740*/  NOP ;  /* 0x0000000000007918 */ /* 0x000fc00000000000 */
[----:B------:R-:W-:-:S00]  /*0750*/  NOP ;  /* 0x0000000000007918 */ /* 0x000fc00000000000 */
[----:B------:R-:W-:-:S00]  /*0760*/  NOP ;  /* 0x0000000000007918 */ /* 0x000fc00000000000 */
[----:B------:R-:W-:-:S00]  /*0770*/  NOP ;  /* 0x0000000000007918 */ /* 0x000fc00000000000 */
.L_x_3:


//--------------------- .nv.shared._Z6matMulPfS_S_i --------------------------
	.section	.nv.shared._Z6matMulPfS_S_i,"aw",@nobits
	.sectionflags	@""
	.align	4
.nv.shared._Z6matMulPfS_S_i:
	.zero		3200


//--------------------- .nv.shared.reserved.0     --------------------------
	.section	.nv.shared.reserved.0,"aw",@nobits
	.weak		__nv_reservedSMEM_offset_0_alias
	.size		__nv_reservedSMEM_offset_0_alias, 0, 64
	.other		__nv_reservedSMEM_offset_0_alias,@"STO_CUDA_RESERVED_SHARED STV_DEFAULT"
__nv_reservedSMEM_offset_0_alias:
	.zero		0
	.zero		64


//--------------------- .nv.constant0._Z6matMulPfS_S_i --------------------------
	.section	.nv.constant0._Z6matMulPfS_S_i,"a",@progbits
	.sectionflags	@""
	.align	4
.nv.constant0._Z6matMulPfS_S_i:
	.zero		924


//--------------------- SYMBOLS --------------------------

	.type		.nv.reservedSmem.offset0,@object
	.size		.nv.reservedSmem.offset0,0x4
	.type		.nv.reservedSmem.cap,@object
	.size		.nv.reservedSmem.cap,0x4
